//
// Generated by NVIDIA NVVM Compiler
//
// Compiler Build ID: CL-36424714
// Cuda compilation tools, release 13.0, V13.0.88
// Based on NVVM 20.0.0
//

.version 9.0
.target sm_100
.address_size 64

	// .globl	_Z17cuda_struct_printP9my_struct
.extern .func  (.param .b32 func_retval0) vprintf
(
	.param .b64 vprintf_param_0,
	.param .b64 vprintf_param_1
)
;
.global .align 1 .b8 $str[37] = {45, 45, 45, 45, 45, 32, 99, 117, 100, 97, 95, 115, 116, 114, 117, 99, 116, 95, 112, 114, 105, 110, 116, 32, 83, 84, 65, 82, 84, 32, 45, 45, 45, 45, 45, 10};
.global .align 1 .b8 $str$1[28] = {100, 101, 118, 95, 109, 121, 95, 115, 116, 114, 117, 99, 116, 45, 62, 118, 97, 114, 73, 110, 116, 32, 61, 32, 37, 100, 10};
.global .align 1 .b8 $str$2[28] = {100, 101, 118, 95, 109, 121, 95, 115, 116, 114, 117, 99, 116, 45, 62, 118, 97, 114, 73, 110, 116, 32, 61, 32, 37, 102, 10};
.global .align 1 .b8 $str$3[35] = {45, 45, 45, 45, 45, 32, 99, 117, 100, 97, 95, 115, 116, 114, 117, 99, 116, 95, 112, 114, 105, 110, 116, 32, 69, 78, 68, 32, 45, 45, 45, 45, 45, 10};

.visible .entry _Z17cuda_struct_printP9my_struct(
	.param .u64 .ptr .align 1 _Z17cuda_struct_printP9my_struct_param_0
)
{
	.local .align 8 .b8 	__local_depot0[8];
	.reg .b64 	%SP;
	.reg .b64 	%SPL;
	.reg .b16 	%rs<2>;
	.reg .b32 	%r<15>;
	.reg .b32 	%f<4>;
	.reg .b64 	%rd<13>;
	.reg .b64 	%fd<2>;

	mov.u64 	%SPL, __local_depot0;
	cvta.local.u64 	%SP, %SPL;
	ld.param.u64 	%rd1, [_Z17cuda_struct_printP9my_struct_param_0];
	cvta.to.global.u64 	%rd2, %rd1;
	add.u64 	%rd3, %SP, 0;
	add.u64 	%rd4, %SPL, 0;
	mov.u64 	%rd5, $str;
	cvta.global.u64 	%rd6, %rd5;
	{ // callseq 0, 0
	.param .b64 param0;
	st.param.b64 	[param0], %rd6;
	.param .b64 param1;
	st.param.b64 	[param1], 0;
	.param .b32 retval0;
	call.uni (retval0), 
	vprintf, 
	(
	param0, 
	param1
	);
	ld.param.b32 	%r1, [retval0];
	} // callseq 0
	mov.b16 	%rs1, 1;
	st.global.u8 	[%rd2], %rs1;
	ld.global.u32 	%r3, [%rd2+4];
	add.s32 	%r4, %r3, 10;
	st.global.u32 	[%rd2+4], %r4;
	ld.global.f32 	%f1, [%rd2+8];
	add.f32 	%f2, %f1, 0f3F000000;
	st.global.f32 	[%rd2+8], %f2;
	mov.b32 	%r5, 1;
	st.local.u32 	[%rd4], %r5;
	mov.u64 	%rd7, $str$1;
	cvta.global.u64 	%rd8, %rd7;
	{ // callseq 1, 0
	.param .b64 param0;
	st.param.b64 	[param0], %rd8;
	.param .b64 param1;
	st.param.b64 	[param1], %rd3;
	.param .b32 retval0;
	call.uni (retval0), 
	vprintf, 
	(
	param0, 
	param1
	);
	ld.param.b32 	%r6, [retval0];
	} // callseq 1
	ld.global.u32 	%r8, [%rd2+4];
	st.local.u32 	[%rd4], %r8;
	{ // callseq 2, 0
	.param .b64 param0;
	st.param.b64 	[param0], %rd8;
	.param .b64 param1;
	st.param.b64 	[param1], %rd3;
	.param .b32 retval0;
	call.uni (retval0), 
	vprintf, 
	(
	param0, 
	param1
	);
	ld.param.b32 	%r9, [retval0];
	} // callseq 2
	ld.global.f32 	%f3, [%rd2+8];
	cvt.f64.f32 	%fd1, %f3;
	st.local.f64 	[%rd4], %fd1;
	mov.u64 	%rd9, $str$2;
	cvta.global.u64 	%rd10, %rd9;
	{ // callseq 3, 0
	.param .b64 param0;
	st.param.b64 	[param0], %rd10;
	.param .b64 param1;
	st.param.b64 	[param1], %rd3;
	.param .b32 retval0;
	call.uni (retval0), 
	vprintf, 
	(
	param0, 
	param1
	);
	ld.param.b32 	%r11, [retval0];
	} // callseq 3
	mov.u64 	%rd11, $str$3;
	cvta.global.u64 	%rd12, %rd11;
	{ // callseq 4, 0
	.param .b64 param0;
	st.param.b64 	[param0], %rd12;
	.param .b64 param1;
	st.param.b64 	[param1], 0;
	.param .b32 retval0;
	call.uni (retval0), 
	vprintf, 
	(
	param0, 
	param1
	);
	ld.param.b32 	%r13, [retval0];
	} // callseq 4
	ret;

}


// ===== COMPILED SASS (sm_100) =====

	.target	sm_100

	.elftype	@"ET_EXEC"


//--------------------- .note.nv.tkinfo           --------------------------
	.section	.note.nv.tkinfo,"",@"SHT_NOTE"
	.sectionflags	@"SHF_NOTE_NV_TKINFO"
	.tkinfo
        /*0018*/ 	.word	0x00000002
        /*0030*/ 	.string	""
        /*0030*/ 	.string	"ptxas"
        /*0030*/ 	.string	"Cuda compilation tools, release 13.0, V13.0.88"
        /*0030*/ 	.string	"Build cuda_13.0.r13.0/compiler.36424714_0"
        /*0030*/ 	.string	"-arch sm_100 -m 64 "



//--------------------- .note.nv.cuinfo           --------------------------
	.section	.note.nv.cuinfo,"",@"SHT_NOTE"
	.sectionflags	@"SHF_NOTE_NV_CUINFO"
        /*0018*/ 	.short	0x0002
        /*001a*/ 	.short	0x0064
        /*001c*/ 	.short	0x0082
	.zero		2


//--------------------- .nv.info                  --------------------------
	.section	.nv.info,"",@"SHT_CUDA_INFO"
	.align	4


	//----- nvinfo : EIATTR_REGCOUNT
	.align		4
        /*0000*/ 	.byte	0x04, 0x2f
        /*0002*/ 	.short	(.L_5 - .L_4)
	.align		4
.L_4:
        /*0004*/ 	.word	index@(_Z17cuda_struct_printP9my_struct)
        /*0008*/ 	.word	0x00000018


	//----- nvinfo : EIATTR_FRAME_SIZE
	.align		4
.L_5:
        /*000c*/ 	.byte	0x04, 0x11
        /*000e*/ 	.short	(.L_7 - .L_6)
	.align		4
.L_6:
        /*0010*/ 	.word	index@(_Z17cuda_struct_printP9my_struct)
        /*0014*/ 	.word	0x00000008


	//----- nvinfo : EIATTR_MIN_STACK_SIZE
	.align		4
.L_7:
        /*0018*/ 	.byte	0x04, 0x12
        /*001a*/ 	.short	(.L_9 - .L_8)
	.align		4
.L_8:
        /*001c*/ 	.word	index@(_Z17cuda_struct_printP9my_struct)
        /*0020*/ 	.word	0x00000008
.L_9:


//--------------------- .nv.compat                --------------------------
	.section	.nv.compat,"",@"SHT_CUDA_COMPAT_INFO"
	.align	4
        /*0000*/ 	.byte	0x02, 0x09, 0x00, 0x00, 0x02, 0x02, 0x01, 0x00, 0x02, 0x05, 0x05, 0x00, 0x03, 0x07, 0x01, 0x01
        /*0010*/ 	.byte	0x02, 0x03, 0x00, 0x00, 0x02, 0x06, 0x01, 0x00, 0x04, 0x0b, 0x08, 0x00, 0x09, 0x00, 0x00, 0x00
        /*0020*/ 	.byte	0x00, 0x00, 0x00, 0x00


//--------------------- .nv.info._Z17cuda_struct_printP9my_struct --------------------------
	.section	.nv.info._Z17cuda_struct_printP9my_struct,"",@"SHT_CUDA_INFO"
	.sectionflags	@""
	.align	4


	//----- nvinfo : EIATTR_CUDA_API_VERSION
	.align		4
        /*0000*/ 	.byte	0x04, 0x37
        /*0002*/ 	.short	(.L_11 - .L_10)
.L_10:
        /*0004*/ 	.word	0x00000082


	//----- nvinfo : EIATTR_KPARAM_INFO
	.align		4
.L_11:
        /*0008*/ 	.byte	0x04, 0x17
        /*000a*/ 	.short	(.L_13 - .L_12)
.L_12:
        /*000c*/ 	.word	0x00000000
        /*0010*/ 	.short	0x0000
        /*0012*/ 	.short	0x0000
        /*0014*/ 	.byte	0x00, 0xf5, 0x21, 0x00


	//----- nvinfo : EIATTR_SPARSE_MMA_MASK
	.align		4
.L_13:
        /*0018*/ 	.byte	0x03, 0x50
        /*001a*/ 	.short	0x0000


	//----- nvinfo : EIATTR_MAXREG_COUNT
	.align		4
        /*001c*/ 	.byte	0x03, 0x1b
        /*001e*/ 	.short	0x00ff


	//----- nvinfo : EIATTR_EXTERNS
	.align		4
        /*0020*/ 	.byte	0x04, 0x0f
        /*0022*/ 	.short	(.L_15 - .L_14)


	//   ....[0]....
	.align		4
.L_14:
        /*0024*/ 	.word	index@(vprintf)


	//----- nvinfo : EIATTR_MERCURY_ISA_VERSION
	.align		4
.L_15:
        /*0028*/ 	.byte	0x03, 0x5f
        /*002a*/ 	.short	0x0101


	//----- nvinfo : EIATTR_VRC_CTA_INIT_COUNT
	.align		4
        /*002c*/ 	.byte	0x02, 0x4a
	.zero		1
	.zero		1


	//----- nvinfo : EIATTR_SYSCALL_OFFSETS
	.align		4
        /*0030*/ 	.byte	0x04, 0x46
        /*0032*/ 	.short	(.L_17 - .L_16)


	//   ....[0]....
.L_16:
        /*0034*/ 	.word	0x000000e0


	//   ....[1]....
        /*0038*/ 	.word	0x00000210


	//   ....[2]....
        /*003c*/ 	.word	0x000002c0


	//   ....[3]....
        /*0040*/ 	.word	0x00000380


	//   ....[4]....
        /*0044*/ 	.word	0x000003f0


	//----- nvinfo : EIATTR_EXIT_INSTR_OFFSETS
	.align		4
.L_17:
        /*0048*/ 	.byte	0x04, 0x1c
        /*004a*/ 	.short	(.L_19 - .L_18)


	//   ....[0]....
.L_18:
        /*004c*/ 	.word	0x00000400


	//----- nvinfo : EIATTR_CBANK_PARAM_SIZE
	.align		4
.L_19:
        /*0050*/ 	.byte	0x03, 0x19
        /*0052*/ 	.short	0x0008


	//----- nvinfo : EIATTR_PARAM_CBANK
	.align		4
        /*0054*/ 	.byte	0x04, 0x0a
        /*0056*/ 	.short	(.L_21 - .L_20)
	.align		4
.L_20:
        /*0058*/ 	.word	index@(.nv.constant0._Z17cuda_struct_printP9my_struct)
        /*005c*/ 	.short	0x0380
        /*005e*/ 	.short	0x0008


	//----- nvinfo : EIATTR_SW_WAR
	.align		4
.L_21:
        /*0060*/ 	.byte	0x04, 0x36
        /*0062*/ 	.short	(.L_23 - .L_22)
.L_22:
        /*0064*/ 	.word	0x00000008
.L_23:


//--------------------- .nv.callgraph             --------------------------
	.section	.nv.callgraph,"",@"SHT_CUDA_CALLGRAPH"
	.align	4
	.sectionentsize	8
	.align		4
        /*0000*/ 	.word	0x00000000
	.align		4
        /*0004*/ 	.word	0xffffffff
	.align		4
        /*0008*/ 	.word	index@(_Z17cuda_struct_printP9my_struct)
	.align		4
        /*000c*/ 	.word	index@(vprintf)
	.align		4
        /*0010*/ 	.word	0x00000000
	.align		4
        /*0014*/ 	.word	0xfffffffe
	.align		4
        /*0018*/ 	.word	0x00000000
	.align		4
        /*001c*/ 	.word	0xfffffffd
	.align		4
        /*0020*/ 	.word	0x00000000
	.align		4
        /*0024*/ 	.word	0xfffffffc


//--------------------- .nv.constant4             --------------------------
	.section	.nv.constant4,"a",@progbits
	.align	8
	.align		8
.nv.constant4:
        /*0000*/ 	.dword	vprintf
	.align		8
        /*0008*/ 	.dword	$str
	.align		8
        /*0010*/ 	.dword	$str$1
	.align		8
        /*0018*/ 	.dword	$str$2
	.align		8
        /*0020*/ 	.dword	$str$3


//--------------------- .text._Z17cuda_struct_printP9my_struct --------------------------
	.section	.text._Z17cuda_struct_printP9my_struct,"ax",@progbits
	.align	128
        .global         _Z17cuda_struct_printP9my_struct
        .type           _Z17cuda_struct_printP9my_struct,@function
        .size           _Z17cuda_struct_printP9my_struct,(.L_x_6 - _Z17cuda_struct_printP9my_struct)
        .other          _Z17cuda_struct_printP9my_struct,@"STO_CUDA_ENTRY STV_DEFAULT"
_Z17cuda_struct_printP9my_struct:
.text._Z17cuda_struct_printP9my_struct:
[----:B------:R-:W0:Y:S01]  /*0000*/  LDC R1, c[0x0][0x37c] ;  /* 0x0000df00ff017b82 */ /* 0x000e220000000800 */
[----:B------:R-:W-:Y:S01]  /*0010*/  MOV R2, 0x0 ;  /* 0x0000000000027802 */ /* 0x000fe20000000f00 */
[----:B------:R-:W1:Y:S01]  /*0020*/  LDCU UR4, c[0x0][0x2f8] ;  /* 0x00005f00ff0477ac */ /* 0x000e620008000800 */
[----:B0-----:R-:W-:Y:S01]  /*0030*/  VIADD R1, R1, 0xfffffff8 ;  /* 0xfffffff801017836 */ /* 0x001fe20000000000 */
[----:B------:R-:W-:-:S04]  /*0040*/  CS2R R6, SRZ ;  /* 0x0000000000067805 */ /* 0x000fc8000001ff00 */
[----:B------:R0:W2:Y:S01]  /*0050*/  LDC.64 R8, c[0x4][R2] ;  /* 0x0100000002087b82 */ /* 0x0000a20000000a00 */
[----:B------:R-:W3:Y:S01]  /*0060*/  LDCU.64 UR6, c[0x4][0x8] ;  /* 0x01000100ff0677ac */ /* 0x000ee20008000a00 */
[----:B------:R-:W4:Y:S01]  /*0070*/  LDCU UR5, c[0x0][0x2fc] ;  /* 0x00005f80ff0577ac */ /* 0x000f220008000800 */
[----:B------:R-:W0:Y:S01]  /*0080*/  LDCU.64 UR36, c[0x0][0x358] ;  /* 0x00006b00ff2477ac */ /* 0x000e220008000a00 */
[----:B-1----:R-:W-:Y:S01]  /*0090*/  IADD3 R16, P0, PT, R1, UR4, RZ ;  /* 0x0000000401107c10 */ /* 0x002fe2000ff1e0ff */
[----:B---3--:R-:W-:Y:S01]  /*00a0*/  IMAD.U32 R4, RZ, RZ, UR6 ;  /* 0x00000006ff047e24 */ /* 0x008fe2000f8e00ff */
[----:B------:R-:W-:-:S03]  /*00b0*/  MOV R5, UR7 ;  /* 0x0000000700057c02 */ /* 0x000fc60008000f00 */
[----:B0---4-:R-:W-:-:S08]  /*00c0*/  IMAD.X R17, RZ, RZ, UR5, P0 ;  /* 0x00000005ff117e24 */ /* 0x011fd000080e06ff */
[----:B------:R-:W-:-:S07]  /*00d0*/  LEPC R20, `(.L_x_0) ;  /* 0x000000001014794e */ /* 0x000fce0000000000 */
[----:B--2---:R-:W-:Y:S05]  /*00e0*/  CALL.ABS.NOINC R8 ;  /* 0x0000000008007343 */ /* 0x004fea0003c00000 */
.L_x_0:
[----:B------:R-:W0:Y:S01]  /*00f0*/  LDC.64 R8, c[0x0][0x380] ;  /* 0x0000e000ff087b82 */ /* 0x000e220000000a00 */
[----:B------:R-:W-:Y:S02]  /*0100*/  HFMA2 R10, -RZ, RZ, 0, 5.9604644775390625e-08 ;  /* 0x00000001ff0a7431 */ /* 0x000fe400000001ff */
[----:B------:R-:W-:Y:S01]  /*0110*/  IMAD.MOV.U32 R0, RZ, RZ, 0x1 ;  /* 0x00000001ff007424 */ /* 0x000fe200078e00ff */
[----:B------:R-:W1:Y:S01]  /*0120*/  LDCU.64 UR4, c[0x4][0x10] ;  /* 0x01000200ff0477ac */ /* 0x000e620008000a00 */
[----:B0-----:R-:W2:Y:S04]  /*0130*/  LDG.E R3, desc[UR36][R8.64+0x4] ;  /* 0x0000042408037981 */ /* 0x001ea8000c1e1900 */
[----:B------:R-:W3:Y:S01]  /*0140*/  LDG.E R11, desc[UR36][R8.64+0x8] ;  /* 0x00000824080b7981 */ /* 0x000ee2000c1e1900 */
[----:B------:R0:W4:Y:S01]  /*0150*/  LDC.64 R12, c[0x4][R2] ;  /* 0x01000000020c7b82 */ /* 0x0001220000000a00 */
[----:B-1----:R-:W-:Y:S01]  /*0160*/  IMAD.U32 R4, RZ, RZ, UR4 ;  /* 0x00000004ff047e24 */ /* 0x002fe2000f8e00ff */
[----:B------:R-:W-:Y:S01]  /*0170*/  MOV R5, UR5 ;  /* 0x0000000500057c02 */ /* 0x000fe20008000f00 */
[----:B------:R0:W-:Y:S01]  /*0180*/  STL [R1], R10 ;  /* 0x0000000a01007387 */ /* 0x0001e20000100800 */
[----:B------:R-:W-:-:S02]  /*0190*/  IMAD.MOV.U32 R6, RZ, RZ, R16 ;  /* 0x000000ffff067224 */ /* 0x000fc400078e0010 */
[----:B------:R-:W-:Y:S01]  /*01a0*/  IMAD.MOV.U32 R7, RZ, RZ, R17 ;  /* 0x000000ffff077224 */ /* 0x000fe200078e0011 */
[----:B------:R0:W-:Y:S01]  /*01b0*/  STG.E.U8 desc[UR36][R8.64], R0 ;  /* 0x0000000008007986 */ /* 0x0001e2000c101124 */
[----:B--2---:R-:W-:Y:S02]  /*01c0*/  VIADD R3, R3, 0xa ;  /* 0x0000000a03037836 */ /* 0x004fe40000000000 */
[----:B---3--:R-:W-:-:S03]  /*01d0*/  FADD R11, R11, 0.5 ;  /* 0x3f0000000b0b7421 */ /* 0x008fc60000000000 */
[----:B------:R0:W-:Y:S04]  /*01e0*/  STG.E desc[UR36][R8.64+0x4], R3 ;  /* 0x0000040308007986 */ /* 0x0001e8000c101924 */
[----:B----4-:R0:W-:Y:S02]  /*01f0*/  STG.E desc[UR36][R8.64+0x8], R11 ;  /* 0x0000080b08007986 */ /* 0x0101e4000c101924 */
[----:B------:R-:W-:-:S07]  /*0200*/  LEPC R20, `(.L_x_1) ;  /* 0x000000001014794e */ /* 0x000fce0000000000 */
[----:B0-----:R-:W-:Y:S05]  /*0210*/  CALL.ABS.NOINC R12 ;  /* 0x000000000c007343 */ /* 0x001fea0003c00000 */
.L_x_1:
[----:B------:R-:W0:Y:S01]  /*0220*/  LDC.64 R8, c[0x0][0x380] ;  /* 0x0000e000ff087b82 */ /* 0x000e220000000a00 */
[----:B------:R-:W1:Y:S01]  /*0230*/  LDCU.64 UR4, c[0x4][0x10] ;  /* 0x01000200ff0477ac */ /* 0x000e620008000a00 */
[----:B0-----:R-:W2:Y:S06]  /*0240*/  LDG.E R0, desc[UR36][R8.64+0x4] ;  /* 0x0000042408007981 */ /* 0x001eac000c1e1900 */
[----:B------:R0:W3:Y:S01]  /*0250*/  LDC.64 R10, c[0x4][R2] ;  /* 0x01000000020a7b82 */ /* 0x0000e20000000a00 */
[----:B-1----:R-:W-:Y:S01]  /*0260*/  MOV R4, UR4 ;  /* 0x0000000400047c02 */ /* 0x002fe20008000f00 */
[----:B------:R-:W-:Y:S01]  /*0270*/  IMAD.U32 R5, RZ, RZ, UR5 ;  /* 0x00000005ff057e24 */ /* 0x000fe2000f8e00ff */
[----:B------:R-:W-:Y:S01]  /*0280*/  MOV R7, R17 ;  /* 0x0000001100077202 */ /* 0x000fe20000000f00 */
[----:B------:R-:W-:Y:S01]  /*0290*/  IMAD.MOV.U32 R6, RZ, RZ, R16 ;  /* 0x000000ffff067224 */ /* 0x000fe200078e0010 */
[----:B--23--:R0:W-:Y:S06]  /*02a0*/  STL [R1], R0 ;  /* 0x0000000001007387 */ /* 0x00c1ec0000100800 */
[----:B------:R-:W-:-:S07]  /*02b0*/  LEPC R20, `(.L_x_2) ;  /* 0x000000001014794e */ /* 0x000fce0000000000 */
[----:B0-----:R-:W-:Y:S05]  /*02c0*/  CALL.ABS.NOINC R10 ;  /* 0x000000000a007343 */ /* 0x001fea0003c00000 */
.L_x_2:
[----:B------:R-:W0:Y:S01]  /*02d0*/  LDC.64 R10, c[0x0][0x380] ;  /* 0x0000e000ff0a7b82 */ /* 0x000e220000000a00 */
[----:B------:R-:W1:Y:S01]  /*02e0*/  LDCU.64 UR4, c[0x4][0x18] ;  /* 0x01000300ff0477ac */ /* 0x000e620008000a00 */
[----:B0-----:R-:W2:Y:S06]  /*02f0*/  LDG.E R0, desc[UR36][R10.64+0x8] ;  /* 0x000008240a007981 */ /* 0x001eac000c1e1900 */
[----:B------:R0:W3:Y:S01]  /*0300*/  LDC.64 R12, c[0x4][R2] ;  /* 0x01000000020c7b82 */ /* 0x0000e20000000a00 */
[----:B-1----:R-:W-:Y:S01]  /*0310*/  IMAD.U32 R4, RZ, RZ, UR4 ;  /* 0x00000004ff047e24 */ /* 0x002fe2000f8e00ff */
[----:B------:R-:W-:Y:S01]  /*0320*/  MOV R5, UR5 ;  /* 0x0000000500057c02 */ /* 0x000fe20008000f00 */
[----:B------:R-:W-:Y:S01]  /*0330*/  IMAD.MOV.U32 R6, RZ, RZ, R16 ;  /* 0x000000ffff067224 */ /* 0x000fe200078e0010 */
[----:B------:R-:W-:Y:S01]  /*0340*/  MOV R7, R17 ;  /* 0x0000001100077202 */ /* 0x000fe20000000f00 */
[----:B--2---:R-:W1:Y:S02]  /*0350*/  F2F.F64.F32 R8, R0 ;  /* 0x0000000000087310 */ /* 0x004e640000201800 */
[----:B-1-3--:R0:W-:Y:S04]  /*0360*/  STL.64 [R1], R8 ;  /* 0x0000000801007387 */ /* 0x00a1e80000100a00 */
[----:B------:R-:W-:-:S07]  /*0370*/  LEPC R20, `(.L_x_3) ;  /* 0x000000001014794e */ /* 0x000fce0000000000 */
[----:B0-----:R-:W-:Y:S05]  /*0380*/  CALL.ABS.NOINC R12 ;  /* 0x000000000c007343 */ /* 0x001fea0003c00000 */
.L_x_3:
[----:B------:R-:W0:Y:S01]  /*0390*/  LDC.64 R2, c[0x4][R2] ;  /* 0x0100000002027b82 */ /* 0x000e220000000a00 */
[----:B------:R-:W1:Y:S01]  /*03a0*/  LDCU.64 UR4, c[0x4][0x20] ;  /* 0x01000400ff0477ac */ /* 0x000e620008000a00 */
[----:B------:R-:W-:Y:S01]  /*03b0*/  CS2R R6, SRZ ;  /* 0x0000000000067805 */ /* 0x000fe2000001ff00 */
[----:B-1----:R-:W-:Y:S01]  /*03c0*/  IMAD.U32 R4, RZ, RZ, UR4 ;  /* 0x00000004ff047e24 */ /* 0x002fe2000f8e00ff */
[----:B------:R-:W-:-:S07]  /*03d0*/  MOV R5, UR5 ;  /* 0x0000000500057c02 */ /* 0x000fce0008000f00 */
[----:B------:R-:W-:-:S07]  /*03e0*/  LEPC R20, `(.L_x_4) ;  /* 0x000000001014794e */ /* 0x000fce0000000000 */
[----:B0-----:R-:W-:Y:S05]  /*03f0*/  CALL.ABS.NOINC R2 ;  /* 0x0000000002007343 */ /* 0x001fea0003c00000 */
.L_x_4:
[----:B------:R-:W-:Y:S05]  /*0400*/  EXIT ;  /* 0x000000000000794d */ /* 0x000fea0003800000 */
.L_x_5:
[----:B------:R-:W-:-:S00]  /*0410*/  BRA `(.L_x_5) ;  /* 0xfffffffc00fc7947 */ /* 0x000fc0000383ffff */
[----:B------:R-:W-:-:S00]  /*0420*/  NOP ;  /* 0x0000000000007918 */ /* 0x000fc00000000000 */
        /* <DEDUP_REMOVED lines=13> */
.L_x_6:


//--------------------- .nv.global.init           --------------------------
	.section	.nv.global.init,"aw",@progbits
.nv.global.init:
	.type		$str$2,@object
	.size		$str$2,($str$1 - $str$2)
$str$2:
        /*0000*/ 	.byte	0x64, 0x65, 0x76, 0x5f, 0x6d, 0x79, 0x5f, 0x73, 0x74, 0x72, 0x75, 0x63, 0x74, 0x2d, 0x3e, 0x76
        /*0010*/ 	.byte	0x61, 0x72, 0x49, 0x6e, 0x74, 0x20, 0x3d, 0x20, 0x25, 0x66, 0x0a, 0x00
	.type		$str$1,@object
	.size		$str$1,($str$3 - $str$1)
$str$1:
        /*001c*/ 	.byte	0x64, 0x65, 0x76, 0x5f, 0x6d, 0x79, 0x5f, 0x73, 0x74, 0x72, 0x75, 0x63, 0x74, 0x2d, 0x3e, 0x76
        /*002c*/ 	.byte	0x61, 0x72, 0x49, 0x6e, 0x74, 0x20, 0x3d, 0x20, 0x25, 0x64, 0x0a, 0x00
	.type		$str$3,@object
	.size		$str$3,($str - $str$3)
$str$3:
        /*0038*/ 	.byte	0x2d, 0x2d, 0x2d, 0x2d, 0x2d, 0x20, 0x63, 0x75, 0x64, 0x61, 0x5f, 0x73, 0x74, 0x72, 0x75, 0x63
        /*0048*/ 	.byte	0x74, 0x5f, 0x70, 0x72, 0x69, 0x6e, 0x74, 0x20, 0x45, 0x4e, 0x44, 0x20, 0x2d, 0x2d, 0x2d, 0x2d
        /*0058*/ 	.byte	0x2d, 0x0a, 0x00
	.type		$str,@object
	.size		$str,(.L_0 - $str)
$str:
        /*005b*/ 	.byte	0x2d, 0x2d, 0x2d, 0x2d, 0x2d, 0x20, 0x63, 0x75, 0x64, 0x61, 0x5f, 0x73, 0x74, 0x72, 0x75, 0x63
        /*006b*/ 	.byte	0x74, 0x5f, 0x70, 0x72, 0x69, 0x6e, 0x74, 0x20, 0x53, 0x54, 0x41, 0x52, 0x54, 0x20, 0x2d, 0x2d
        /*007b*/ 	.byte	0x2d, 0x2d, 0x2d, 0x0a, 0x00
.L_0:


//--------------------- .nv.shared.reserved.0     --------------------------
	.section	.nv.shared.reserved.0,"aw",@nobits
	.weak		__nv_reservedSMEM_offset_0_alias
	.size		__nv_reservedSMEM_offset_0_alias, 0, 64
	.other		__nv_reservedSMEM_offset_0_alias,@"STO_CUDA_RESERVED_SHARED STV_DEFAULT"
__nv_reservedSMEM_offset_0_alias:
	.zero		0
	.zero		64


//--------------------- .nv.constant0._Z17cuda_struct_printP9my_struct --------------------------
	.section	.nv.constant0._Z17cuda_struct_printP9my_struct,"a",@progbits
	.sectionflags	@""
	.align	4
.nv.constant0._Z17cuda_struct_printP9my_struct:
	.zero		904


//--------------------- SYMBOLS --------------------------

	.type		.nv.reservedSmem.offset0,@object
	.size		.nv.reservedSmem.offset0,0x4
	.type		vprintf,@function
